//
// Generated by NVIDIA NVVM Compiler
//
// Compiler Build ID: CL-36424714
// Cuda compilation tools, release 13.0, V13.0.88
// Based on NVVM 20.0.0
//

.version 9.0
.target sm_100
.address_size 64

	// .globl	_Z13process_batchPfS_i
// _ZZ13process_batchPfS_iE9sharedSum has been demoted
.global .align 4 .b8 __cudart_i2opi_f[24] = {65, 144, 67, 60, 153, 149, 98, 219, 192, 221, 52, 245, 209, 87, 39, 252, 41, 21, 68, 78, 110, 131, 249, 162};

.visible .entry _Z13process_batchPfS_i(
	.param .u64 .ptr .align 1 _Z13process_batchPfS_i_param_0,
	.param .u64 .ptr .align 1 _Z13process_batchPfS_i_param_1,
	.param .u32 _Z13process_batchPfS_i_param_2
)
{
	.local .align 4 .b8 	__local_depot0[28];
	.reg .b64 	%SP;
	.reg .b64 	%SPL;
	.reg .pred 	%p<23>;
	.reg .b32 	%r<97>;
	.reg .b32 	%f<62>;
	.reg .b64 	%rd<44>;
	.reg .b64 	%fd<5>;
	// demoted variable
	.shared .align 4 .b8 _ZZ13process_batchPfS_iE9sharedSum[1024];
	mov.u64 	%SPL, __local_depot0;
	ld.param.u64 	%rd15, [_Z13process_batchPfS_i_param_0];
	ld.param.u64 	%rd16, [_Z13process_batchPfS_i_param_1];
	ld.param.u32 	%r37, [_Z13process_batchPfS_i_param_2];
	add.u64 	%rd1, %SPL, 0;
	add.u64 	%rd2, %SPL, 0;
	mov.u32 	%r1, %tid.x;
	mov.u32 	%r38, %ctaid.x;
	mov.u32 	%r96, %ntid.x;
	mad.lo.s32 	%r87, %r38, %r96, %r1;
	setp.ge.s32 	%p1, %r87, %r37;
	mov.f32 	%f61, 0f00000000;
	@%p1 bra 	$L__BB0_19;
	mov.u32 	%r39, %nctaid.x;
	mul.lo.s32 	%r4, %r96, %r39;
	cvta.to.global.u64 	%rd3, %rd15;
	mov.f32 	%f61, 0f00000000;
	mov.u64 	%rd30, __cudart_i2opi_f;
$L__BB0_2:
	mul.wide.s32 	%rd19, %r87, 4;
	add.s64 	%rd4, %rd3, %rd19;
	ld.global.f32 	%f2, [%rd4];
	mul.f32 	%f16, %f2, 0f3F22F983;
	cvt.rni.s32.f32 	%r95, %f16;
	cvt.rn.f32.s32 	%f17, %r95;
	fma.rn.f32 	%f18, %f17, 0fBFC90FDA, %f2;
	fma.rn.f32 	%f19, %f17, 0fB3A22168, %f18;
	fma.rn.f32 	%f60, %f17, 0fA7C234C5, %f19;
	abs.f32 	%f4, %f2;
	setp.ltu.f32 	%p2, %f4, 0f47CE4780;
	mov.u32 	%r91, %r95;
	mov.f32 	%f59, %f60;
	@%p2 bra 	$L__BB0_10;
	setp.neu.f32 	%p3, %f4, 0f7F800000;
	@%p3 bra 	$L__BB0_5;
	mov.f32 	%f22, 0f00000000;
	mul.rn.f32 	%f59, %f2, %f22;
	mov.b32 	%r91, 0;
	bra.uni 	$L__BB0_10;
$L__BB0_5:
	mov.b32 	%r7, %f2;
	shl.b32 	%r41, %r7, 8;
	or.b32  	%r8, %r41, -2147483648;
	mov.b64 	%rd42, 0;
	mov.b32 	%r88, 0;
	mov.u64 	%rd40, __cudart_i2opi_f;
	mov.u64 	%rd41, %rd2;
$L__BB0_6:
	.pragma "nounroll";
	ld.global.nc.u32 	%r42, [%rd40];
	mad.wide.u32 	%rd22, %r42, %r8, %rd42;
	shr.u64 	%rd42, %rd22, 32;
	st.local.u32 	[%rd41], %rd22;
	add.s32 	%r88, %r88, 1;
	add.s64 	%rd41, %rd41, 4;
	add.s64 	%rd40, %rd40, 4;
	setp.ne.s32 	%p4, %r88, 6;
	@%p4 bra 	$L__BB0_6;
	shr.u32 	%r43, %r7, 23;
	st.local.u32 	[%rd2+24], %rd42;
	and.b32  	%r11, %r43, 31;
	and.b32  	%r44, %r43, 224;
	add.s32 	%r45, %r44, -128;
	shr.u32 	%r46, %r45, 5;
	mul.wide.u32 	%rd23, %r46, 4;
	sub.s64 	%rd11, %rd2, %rd23;
	ld.local.u32 	%r89, [%rd11+24];
	ld.local.u32 	%r90, [%rd11+20];
	setp.eq.s32 	%p5, %r11, 0;
	@%p5 bra 	$L__BB0_9;
	shf.l.wrap.b32 	%r89, %r90, %r89, %r11;
	ld.local.u32 	%r47, [%rd11+16];
	shf.l.wrap.b32 	%r90, %r47, %r90, %r11;
$L__BB0_9:
	shr.u32 	%r48, %r89, 30;
	shf.l.wrap.b32 	%r49, %r90, %r89, 2;
	shl.b32 	%r50, %r90, 2;
	shr.u32 	%r51, %r49, 31;
	add.s32 	%r52, %r51, %r48;
	neg.s32 	%r53, %r52;
	setp.lt.s32 	%p6, %r7, 0;
	selp.b32 	%r91, %r53, %r52, %p6;
	xor.b32  	%r54, %r49, %r7;
	shr.s32 	%r55, %r49, 31;
	xor.b32  	%r56, %r55, %r49;
	xor.b32  	%r57, %r55, %r50;
	cvt.u64.u32 	%rd24, %r56;
	shl.b64 	%rd25, %rd24, 32;
	cvt.u64.u32 	%rd26, %r57;
	or.b64  	%rd27, %rd25, %rd26;
	cvt.rn.f64.s64 	%fd1, %rd27;
	mul.f64 	%fd2, %fd1, 0d3BF921FB54442D19;
	cvt.rn.f32.f64 	%f20, %fd2;
	neg.f32 	%f21, %f20;
	setp.lt.s32 	%p7, %r54, 0;
	selp.f32 	%f59, %f21, %f20, %p7;
$L__BB0_10:
	setp.ltu.f32 	%p8, %f4, 0f47CE4780;
	mul.rn.f32 	%f23, %f59, %f59;
	and.b32  	%r59, %r91, 1;
	setp.eq.b32 	%p9, %r59, 1;
	selp.f32 	%f24, 0f3F800000, %f59, %p9;
	fma.rn.f32 	%f25, %f23, %f24, 0f00000000;
	fma.rn.f32 	%f26, %f23, 0f37CBAC00, 0fBAB607ED;
	selp.f32 	%f27, %f26, 0fB94D4153, %p9;
	selp.f32 	%f28, 0f3D2AAABB, 0f3C0885E4, %p9;
	fma.rn.f32 	%f29, %f27, %f23, %f28;
	selp.f32 	%f30, 0fBEFFFFFF, 0fBE2AAAA8, %p9;
	fma.rn.f32 	%f31, %f29, %f23, %f30;
	fma.rn.f32 	%f32, %f31, %f25, %f24;
	and.b32  	%r60, %r91, 2;
	setp.eq.s32 	%p10, %r60, 0;
	mov.f32 	%f33, 0f00000000;
	sub.f32 	%f34, %f33, %f32;
	selp.f32 	%f8, %f32, %f34, %p10;
	@%p8 bra 	$L__BB0_18;
	setp.neu.f32 	%p11, %f4, 0f7F800000;
	@%p11 bra 	$L__BB0_13;
	mov.f32 	%f37, 0f00000000;
	mul.rn.f32 	%f60, %f2, %f37;
	mov.b32 	%r95, 0;
	bra.uni 	$L__BB0_18;
$L__BB0_13:
	mov.b32 	%r20, %f2;
	shl.b32 	%r62, %r20, 8;
	or.b32  	%r21, %r62, -2147483648;
	mov.b64 	%rd43, 0;
	mov.b32 	%r92, 0;
$L__BB0_14:
	.pragma "nounroll";
	mul.wide.u32 	%rd29, %r92, 4;
	add.s64 	%rd31, %rd30, %rd29;
	ld.global.nc.u32 	%r63, [%rd31];
	mad.wide.u32 	%rd32, %r63, %r21, %rd43;
	shr.u64 	%rd43, %rd32, 32;
	add.s64 	%rd33, %rd1, %rd29;
	st.local.u32 	[%rd33], %rd32;
	add.s32 	%r92, %r92, 1;
	setp.ne.s32 	%p12, %r92, 6;
	@%p12 bra 	$L__BB0_14;
	shr.u32 	%r64, %r20, 23;
	st.local.u32 	[%rd1+24], %rd43;
	and.b32  	%r24, %r64, 31;
	and.b32  	%r65, %r64, 224;
	add.s32 	%r66, %r65, -128;
	shr.u32 	%r67, %r66, 5;
	mul.wide.u32 	%rd34, %r67, 4;
	sub.s64 	%rd14, %rd1, %rd34;
	ld.local.u32 	%r93, [%rd14+24];
	ld.local.u32 	%r94, [%rd14+20];
	setp.eq.s32 	%p13, %r24, 0;
	@%p13 bra 	$L__BB0_17;
	shf.l.wrap.b32 	%r93, %r94, %r93, %r24;
	ld.local.u32 	%r68, [%rd14+16];
	shf.l.wrap.b32 	%r94, %r68, %r94, %r24;
$L__BB0_17:
	shr.u32 	%r69, %r93, 30;
	shf.l.wrap.b32 	%r70, %r94, %r93, 2;
	shl.b32 	%r71, %r94, 2;
	shr.u32 	%r72, %r70, 31;
	add.s32 	%r73, %r72, %r69;
	neg.s32 	%r74, %r73;
	setp.lt.s32 	%p14, %r20, 0;
	selp.b32 	%r95, %r74, %r73, %p14;
	xor.b32  	%r75, %r70, %r20;
	shr.s32 	%r76, %r70, 31;
	xor.b32  	%r77, %r76, %r70;
	xor.b32  	%r78, %r76, %r71;
	cvt.u64.u32 	%rd35, %r77;
	shl.b64 	%rd36, %rd35, 32;
	cvt.u64.u32 	%rd37, %r78;
	or.b64  	%rd38, %rd36, %rd37;
	cvt.rn.f64.s64 	%fd3, %rd38;
	mul.f64 	%fd4, %fd3, 0d3BF921FB54442D19;
	cvt.rn.f32.f64 	%f35, %fd4;
	neg.f32 	%f36, %f35;
	setp.lt.s32 	%p15, %r75, 0;
	selp.f32 	%f60, %f36, %f35, %p15;
$L__BB0_18:
	add.s32 	%r80, %r95, 1;
	mul.rn.f32 	%f38, %f60, %f60;
	and.b32  	%r81, %r95, 1;
	setp.eq.b32 	%p16, %r81, 1;
	selp.f32 	%f39, %f60, 0f3F800000, %p16;
	fma.rn.f32 	%f40, %f38, %f39, 0f00000000;
	fma.rn.f32 	%f41, %f38, 0f37CBAC00, 0fBAB607ED;
	selp.f32 	%f42, 0fB94D4153, %f41, %p16;
	selp.f32 	%f43, 0f3C0885E4, 0f3D2AAABB, %p16;
	fma.rn.f32 	%f44, %f42, %f38, %f43;
	selp.f32 	%f45, 0fBE2AAAA8, 0fBEFFFFFF, %p16;
	fma.rn.f32 	%f46, %f44, %f38, %f45;
	fma.rn.f32 	%f47, %f46, %f40, %f39;
	and.b32  	%r82, %r80, 2;
	setp.eq.s32 	%p17, %r82, 0;
	mov.f32 	%f48, 0f00000000;
	sub.f32 	%f49, %f48, %f47;
	selp.f32 	%f50, %f47, %f49, %p17;
	fma.rn.f32 	%f61, %f8, %f50, %f61;
	sqrt.rn.f32 	%f51, %f4;
	add.f32 	%f52, %f51, 0f3F800000;
	st.global.f32 	[%rd4], %f52;
	add.s32 	%r87, %r87, %r4;
	setp.lt.s32 	%p18, %r87, %r37;
	@%p18 bra 	$L__BB0_2;
$L__BB0_19:
	shl.b32 	%r83, %r1, 2;
	mov.u32 	%r84, _ZZ13process_batchPfS_iE9sharedSum;
	add.s32 	%r34, %r84, %r83;
	st.shared.f32 	[%r34], %f61;
	bar.sync 	0;
	setp.lt.u32 	%p19, %r96, 2;
	@%p19 bra 	$L__BB0_23;
$L__BB0_20:
	shr.u32 	%r36, %r96, 1;
	setp.ge.u32 	%p20, %r1, %r36;
	@%p20 bra 	$L__BB0_22;
	shl.b32 	%r85, %r36, 2;
	add.s32 	%r86, %r34, %r85;
	ld.shared.f32 	%f53, [%r86];
	ld.shared.f32 	%f54, [%r34];
	add.f32 	%f55, %f53, %f54;
	st.shared.f32 	[%r34], %f55;
$L__BB0_22:
	bar.sync 	0;
	setp.gt.u32 	%p21, %r96, 3;
	mov.u32 	%r96, %r36;
	@%p21 bra 	$L__BB0_20;
$L__BB0_23:
	setp.ne.s32 	%p22, %r1, 0;
	@%p22 bra 	$L__BB0_25;
	ld.shared.f32 	%f56, [_ZZ13process_batchPfS_iE9sharedSum];
	cvta.to.global.u64 	%rd39, %rd16;
	atom.global.add.f32 	%f57, [%rd39], %f56;
$L__BB0_25:
	ret;

}


// ===== COMPILED SASS (sm_100) =====

	.target	sm_100

	.elftype	@"ET_EXEC"


//--------------------- .note.nv.tkinfo           --------------------------
	.section	.note.nv.tkinfo,"",@"SHT_NOTE"
	.sectionflags	@"SHF_NOTE_NV_TKINFO"
	.tkinfo
        /*0018*/ 	.word	0x00000002
        /*0030*/ 	.string	""
        /*0030*/ 	.string	"ptxas"
        /*0030*/ 	.string	"Cuda compilation tools, release 13.0, V13.0.88"
        /*0030*/ 	.string	"Build cuda_13.0.r13.0/compiler.36424714_0"
        /*0030*/ 	.string	"-arch sm_100 -m 64 "



//--------------------- .note.nv.cuinfo           --------------------------
	.section	.note.nv.cuinfo,"",@"SHT_NOTE"
	.sectionflags	@"SHF_NOTE_NV_CUINFO"
        /*0018*/ 	.short	0x0002
        /*001a*/ 	.short	0x0064
        /*001c*/ 	.short	0x0082
	.zero		2


//--------------------- .nv.info                  --------------------------
	.section	.nv.info,"",@"SHT_CUDA_INFO"
	.align	4


	//----- nvinfo : EIATTR_REGCOUNT
	.align		4
        /*0000*/ 	.byte	0x04, 0x2f
        /*0002*/ 	.short	(.L_2 - .L_1)
	.align		4
.L_1:
        /*0004*/ 	.word	index@(_Z13process_batchPfS_i)
        /*0008*/ 	.word	0x00000020


	//----- nvinfo : EIATTR_FRAME_SIZE
	.align		4
.L_2:
        /*000c*/ 	.byte	0x04, 0x11
        /*000e*/ 	.short	(.L_4 - .L_3)
	.align		4
.L_3:
        /*0010*/ 	.word	index@($__internal_0_$__cuda_sm20_sqrt_rn_f32_slowpath)
        /*0014*/ 	.word	0x00000000


	//----- nvinfo : EIATTR_FRAME_SIZE
	.align		4
.L_4:
        /*0018*/ 	.byte	0x04, 0x11
        /*001a*/ 	.short	(.L_6 - .L_5)
	.align		4
.L_5:
        /*001c*/ 	.word	index@(_Z13process_batchPfS_i)
        /*0020*/ 	.word	0x00000000


	//----- nvinfo : EIATTR_MIN_STACK_SIZE
	.align		4
.L_6:
        /*0024*/ 	.byte	0x04, 0x12
        /*0026*/ 	.short	(.L_8 - .L_7)
	.align		4
.L_7:
        /*0028*/ 	.word	index@(_Z13process_batchPfS_i)
        /*002c*/ 	.word	0x00000000
.L_8:


//--------------------- .nv.compat                --------------------------
	.section	.nv.compat,"",@"SHT_CUDA_COMPAT_INFO"
	.align	4
        /*0000*/ 	.byte	0x02, 0x09, 0x00, 0x00, 0x02, 0x02, 0x01, 0x00, 0x02, 0x05, 0x05, 0x00, 0x03, 0x07, 0x01, 0x01
        /*0010*/ 	.byte	0x02, 0x03, 0x00, 0x00, 0x02, 0x06, 0x01, 0x00, 0x04, 0x0b, 0x08, 0x00, 0x01, 0x00, 0x00, 0x00
        /*0020*/ 	.byte	0x00, 0x00, 0x00, 0x00


//--------------------- .nv.info._Z13process_batchPfS_i --------------------------
	.section	.nv.info._Z13process_batchPfS_i,"",@"SHT_CUDA_INFO"
	.sectionflags	@""
	.align	4


	//----- nvinfo : EIATTR_CUDA_API_VERSION
	.align		4
        /*0000*/ 	.byte	0x04, 0x37
        /*0002*/ 	.short	(.L_10 - .L_9)
.L_9:
        /*0004*/ 	.word	0x00000082


	//----- nvinfo : EIATTR_KPARAM_INFO
	.align		4
.L_10:
        /*0008*/ 	.byte	0x04, 0x17
        /*000a*/ 	.short	(.L_12 - .L_11)
.L_11:
        /*000c*/ 	.word	0x00000000
        /*0010*/ 	.short	0x0002
        /*0012*/ 	.short	0x0010
        /*0014*/ 	.byte	0x00, 0xf0, 0x11, 0x00


	//----- nvinfo : EIATTR_KPARAM_INFO
	.align		4
.L_12:
        /*0018*/ 	.byte	0x04, 0x17
        /*001a*/ 	.short	(.L_14 - .L_13)
.L_13:
        /*001c*/ 	.word	0x00000000
        /*0020*/ 	.short	0x0001
        /*0022*/ 	.short	0x0008
        /*0024*/ 	.byte	0x00, 0xf5, 0x21, 0x00


	//----- nvinfo : EIATTR_KPARAM_INFO
	.align		4
.L_14:
        /*0028*/ 	.byte	0x04, 0x17
        /*002a*/ 	.short	(.L_16 - .L_15)
.L_15:
        /*002c*/ 	.word	0x00000000
        /*0030*/ 	.short	0x0000
        /*0032*/ 	.short	0x0000
        /*0034*/ 	.byte	0x00, 0xf5, 0x21, 0x00


	//----- nvinfo : EIATTR_SPARSE_MMA_MASK
	.align		4
.L_16:
        /*0038*/ 	.byte	0x03, 0x50
        /*003a*/ 	.short	0x0000


	//----- nvinfo : EIATTR_MAXREG_COUNT
	.align		4
        /*003c*/ 	.byte	0x03, 0x1b
        /*003e*/ 	.short	0x00ff


	//----- nvinfo : EIATTR_NUM_BARRIERS
	.align		4
        /*0040*/ 	.byte	0x02, 0x4c
        /*0042*/ 	.byte	0x01
	.zero		1


	//----- nvinfo : EIATTR_MERCURY_ISA_VERSION
	.align		4
        /*0044*/ 	.byte	0x03, 0x5f
        /*0046*/ 	.short	0x0101


	//----- nvinfo : EIATTR_VRC_CTA_INIT_COUNT
	.align		4
        /*0048*/ 	.byte	0x02, 0x4a
	.zero		1
	.zero		1


	//----- nvinfo : EIATTR_EXIT_INSTR_OFFSETS
	.align		4
        /*004c*/ 	.byte	0x04, 0x1c
        /*004e*/ 	.short	(.L_18 - .L_17)


	//   ....[0]....
.L_17:
        /*0050*/ 	.word	0x00001280


	//   ....[1]....
        /*0054*/ 	.word	0x000012f0


	//----- nvinfo : EIATTR_CRS_STACK_SIZE
	.align		4
.L_18:
        /*0058*/ 	.byte	0x04, 0x1e
        /*005a*/ 	.short	(.L_20 - .L_19)
.L_19:
        /*005c*/ 	.word	0x00000000


	//----- nvinfo : EIATTR_CBANK_PARAM_SIZE
	.align		4
.L_20:
        /*0060*/ 	.byte	0x03, 0x19
        /*0062*/ 	.short	0x0014


	//----- nvinfo : EIATTR_PARAM_CBANK
	.align		4
        /*0064*/ 	.byte	0x04, 0x0a
        /*0066*/ 	.short	(.L_22 - .L_21)
	.align		4
.L_21:
        /*0068*/ 	.word	index@(.nv.constant0._Z13process_batchPfS_i)
        /*006c*/ 	.short	0x0380
        /*006e*/ 	.short	0x0014


	//----- nvinfo : EIATTR_SW_WAR
	.align		4
.L_22:
        /*0070*/ 	.byte	0x04, 0x36
        /*0072*/ 	.short	(.L_24 - .L_23)
.L_23:
        /*0074*/ 	.word	0x00000008
.L_24:


//--------------------- .nv.callgraph             --------------------------
	.section	.nv.callgraph,"",@"SHT_CUDA_CALLGRAPH"
	.align	4
	.sectionentsize	8
	.align		4
        /*0000*/ 	.word	0x00000000
	.align		4
        /*0004*/ 	.word	0xffffffff
	.align		4
        /*0008*/ 	.word	0x00000000
	.align		4
        /*000c*/ 	.word	0xfffffffe
	.align		4
        /*0010*/ 	.word	0x00000000
	.align		4
        /*0014*/ 	.word	0xfffffffd
	.align		4
        /*0018*/ 	.word	0x00000000
	.align		4
        /*001c*/ 	.word	0xfffffffc


//--------------------- .nv.constant4             --------------------------
	.section	.nv.constant4,"a",@progbits
	.align	8
	.align		8
.nv.constant4:
        /*0000*/ 	.dword	__cudart_i2opi_f


//--------------------- .text._Z13process_batchPfS_i --------------------------
	.section	.text._Z13process_batchPfS_i,"ax",@progbits
	.align	128
        .global         _Z13process_batchPfS_i
        .type           _Z13process_batchPfS_i,@function
        .size           _Z13process_batchPfS_i,(.L_x_20 - _Z13process_batchPfS_i)
        .other          _Z13process_batchPfS_i,@"STO_CUDA_ENTRY STV_DEFAULT"
_Z13process_batchPfS_i:
.text._Z13process_batchPfS_i:
[----:B------:R-:W-:Y:S01]  /*0000*/  LDC R1, c[0x0][0x37c] ;  /* 0x0000df00ff017b82 */ /* 0x000fe20000000800 */
[----:B------:R-:W0:Y:S07]  /*0010*/  S2R R3, SR_TID.X ;  /* 0x0000000000037919 */ /* 0x000e2e0000002100 */
[----:B------:R-:W0:Y:S01]  /*0020*/  S2UR UR4, SR_CTAID.X ;  /* 0x00000000000479c3 */ /* 0x000e220000002500 */
[----:B------:R-:W1:Y:S01]  /*0030*/  LDCU UR5, c[0x0][0x390] ;  /* 0x00007200ff0577ac */ /* 0x000e620008000800 */
[----:B------:R-:W-:Y:S01]  /*0040*/  BSSY.RECONVERGENT B0, `(.L_x_0) ;  /* 0x000010e000007945 */ /* 0x000fe20003800200 */
[----:B------:R-:W-:Y:S01]  /*0050*/  IMAD.MOV.U32 R2, RZ, RZ, RZ ;  /* 0x000000ffff027224 */ /* 0x000fe200078e00ff */
[----:B------:R-:W2:Y:S04]  /*0060*/  LDCU.64 UR6, c[0x0][0x358] ;  /* 0x00006b00ff0677ac */ /* 0x000ea80008000a00 */
[----:B------:R-:W0:Y:S02]  /*0070*/  LDC R0, c[0x0][0x360] ;  /* 0x0000d800ff007b82 */ /* 0x000e240000000800 */
[----:B0-----:R-:W-:-:S05]  /*0080*/  IMAD R3, R0, UR4, R3 ;  /* 0x0000000400037c24 */ /* 0x001fca000f8e0203 */
[----:B-1----:R-:W-:-:S13]  /*0090*/  ISETP.GE.AND P0, PT, R3, UR5, PT ;  /* 0x0000000503007c0c */ /* 0x002fda000bf06270 */
[----:B--2---:R-:W-:Y:S05]  /*00a0*/  @P0 BRA `(.L_x_1) ;  /* 0x00000010001c0947 */ /* 0x004fea0003800000 */
[----:B------:R-:W0:Y:S01]  /*00b0*/  LDCU UR4, c[0x0][0x370] ;  /* 0x00006e00ff0477ac */ /* 0x000e220008000800 */
[----:B------:R-:W-:Y:S02]  /*00c0*/  IMAD.MOV.U32 R2, RZ, RZ, RZ ;  /* 0x000000ffff027224 */ /* 0x000fe400078e00ff */
[----:B0-----:R-:W-:-:S07]  /*00d0*/  IMAD R4, R0, UR4, RZ ;  /* 0x0000000400047c24 */ /* 0x001fce000f8e02ff */
.L_x_15:
[----:B0-----:R-:W0:Y:S01]  /*00e0*/  LDC.64 R12, c[0x0][0x380] ;  /* 0x0000e000ff0c7b82 */ /* 0x001e220000000a00 */
[----:B------:R-:W1:Y:S01]  /*00f0*/  LDCU UR4, c[0x0][0x390] ;  /* 0x00007200ff0477ac */ /* 0x000e620008000800 */
[----:B0-----:R-:W-:-:S05]  /*0100*/  IMAD.WIDE R12, R3, 0x4, R12 ;  /* 0x00000004030c7825 */ /* 0x001fca00078e020c */
[----:B------:R-:W2:Y:S01]  /*0110*/  LDG.E R5, desc[UR6][R12.64] ;  /* 0x000000060c057981 */ /* 0x000ea2000c1e1900 */
[----:B------:R-:W-:Y:S01]  /*0120*/  IMAD.IADD R3, R4, 0x1, R3 ;  /* 0x0000000104037824 */ /* 0x000fe200078e0203 */
[----:B------:R-:W-:Y:S04]  /*0130*/  BSSY.RECONVERGENT B1, `(.L_x_2) ;  /* 0x000006c000017945 */ /* 0x000fe80003800200 */
[----:B-1----:R-:W-:-:S04]  /*0140*/  ISETP.GE.AND P1, PT, R3, UR4, PT ;  /* 0x0000000403007c0c */ /* 0x002fc8000bf26270 */
[----:B------:R-:W-:Y:S01]  /*0150*/  P2R R6, PR, RZ, 0x2 ;  /* 0x00000002ff067803 */ /* 0x000fe20000000000 */
[C---:B--2---:R-:W-:Y:S01]  /*0160*/  FMUL R24, R5.reuse, 0.63661974668502807617 ;  /* 0x3f22f98305187820 */ /* 0x044fe20000400000 */
[----:B------:R-:W-:-:S05]  /*0170*/  FSETP.GE.AND P0, PT, |R5|, 105615, PT ;  /* 0x47ce47800500780b */ /* 0x000fca0003f06200 */
[----:B------:R-:W0:Y:S02]  /*0180*/  F2I.NTZ R24, R24 ;  /* 0x0000001800187305 */ /* 0x000e240000203100 */
[----:B0-----:R-:W-:Y:S01]  /*0190*/  I2FP.F32.S32 R18, R24 ;  /* 0x0000001800127245 */ /* 0x001fe20000201400 */
[----:B------:R-:W-:-:S04]  /*01a0*/  IMAD.MOV.U32 R19, RZ, RZ, R24 ;  /* 0x000000ffff137224 */ /* 0x000fc800078e0018 */
[----:B------:R-:W-:-:S04]  /*01b0*/  FFMA R15, R18, -1.5707962512969970703, R5 ;  /* 0xbfc90fda120f7823 */ /* 0x000fc80000000005 */
[----:B------:R-:W-:-:S04]  /*01c0*/  FFMA R15, R18, -7.5497894158615963534e-08, R15 ;  /* 0xb3a22168120f7823 */ /* 0x000fc8000000000f */
[----:B------:R-:W-:-:S04]  /*01d0*/  FFMA R18, R18, -5.3903029534742383927e-15, R15 ;  /* 0xa7c234c512127823 */ /* 0x000fc8000000000f */
[----:B------:R-:W-:Y:S01]  /*01e0*/  IMAD.MOV.U32 R15, RZ, RZ, R18 ;  /* 0x000000ffff0f7224 */ /* 0x000fe200078e0012 */
[----:B------:R-:W-:Y:S06]  /*01f0*/  @!P0 BRA `(.L_x_3) ;  /* 0x00000004007c8947 */ /* 0x000fec0003800000 */
[----:B------:R-:W-:-:S13]  /*0200*/  FSETP.NEU.AND P0, PT, |R5|, +INF , PT ;  /* 0x7f8000000500780b */ /* 0x000fda0003f0d200 */
[----:B------:R-:W-:Y:S01]  /*0210*/  @!P0 FMUL R15, RZ, R5 ;  /* 0x00000005ff0f8220 */ /* 0x000fe20000400000 */
[----:B------:R-:W-:Y:S01]  /*0220*/  @!P0 MOV R24, RZ ;  /* 0x000000ff00188202 */ /* 0x000fe20000000f00 */
[----:B------:R-:W-:Y:S06]  /*0230*/  @!P0 BRA `(.L_x_3) ;  /* 0x00000004006c8947 */ /* 0x000fec0003800000 */
[----:B------:R-:W-:Y:S01]  /*0240*/  IMAD.SHL.U32 R14, R5, 0x100, RZ ;  /* 0x00000100050e7824 */ /* 0x000fe200078e00ff */
[----:B------:R-:W0:Y:S01]  /*0250*/  LDCU.64 UR8, c[0x4][URZ] ;  /* 0x01000000ff0877ac */ /* 0x000e220008000a00 */
[----:B------:R-:W-:Y:S02]  /*0260*/  IMAD.MOV.U32 R21, RZ, RZ, RZ ;  /* 0x000000ffff157224 */ /* 0x000fe400078e00ff */
[----:B------:R-:W-:Y:S01]  /*0270*/  IMAD.MOV.U32 R22, RZ, RZ, RZ ;  /* 0x000000ffff167224 */ /* 0x000fe200078e00ff */
[----:B------:R-:W-:Y:S01]  /*0280*/  LOP3.LUT R23, R14, 0x80000000, RZ, 0xfc, !PT ;  /* 0x800000000e177812 */ /* 0x000fe200078efcff */
[----:B------:R-:W-:Y:S01]  /*0290*/  UMOV UR5, URZ ;  /* 0x000000ff00057c82 */ /* 0x000fe20008000000 */
[----:B------:R-:W-:-:S05]  /*02a0*/  UMOV UR4, URZ ;  /* 0x000000ff00047c82 */ /* 0x000fca0008000000 */
.L_x_4:
[----:B0-----:R-:W-:Y:S02]  /*02b0*/  IMAD.U32 R14, RZ, RZ, UR8 ;  /* 0x00000008ff0e7e24 */ /* 0x001fe4000f8e00ff */
[----:B------:R-:W-:-:S05]  /*02c0*/  IMAD.U32 R15, RZ, RZ, UR9 ;  /* 0x00000009ff0f7e24 */ /* 0x000fca000f8e00ff */
[----:B------:R-:W2:Y:S01]  /*02d0*/  LDG.E.CONSTANT R14, desc[UR6][R14.64] ;  /* 0x000000060e0e7981 */ /* 0x000ea2000c1e9900 */
[----:B------:R-:W-:Y:S01]  /*02e0*/  UIADD3 UR4, UPT, UPT, UR4, 0x1, URZ ;  /* 0x0000000104047890 */ /* 0x000fe2000fffe0ff */
[C---:B------:R-:W-:Y:S01]  /*02f0*/  ISETP.EQ.AND P0, PT, R22.reuse, RZ, PT ;  /* 0x000000ff1600720c */ /* 0x040fe20003f02270 */
[----:B------:R-:W-:Y:S01]  /*0300*/  UIADD3 UR8, UP1, UPT, UR8, 0x4, URZ ;  /* 0x0000000408087890 */ /* 0x000fe2000ff3e0ff */
[C---:B------:R-:W-:Y:S01]  /*0310*/  ISETP.EQ.AND P1, PT, R22.reuse, 0x4, PT ;  /* 0x000000041600780c */ /* 0x040fe20003f22270 */
[----:B------:R-:W-:Y:S01]  /*0320*/  UISETP.NE.AND UP0, UPT, UR4, 0x6, UPT ;  /* 0x000000060400788c */ /* 0x000fe2000bf05270 */
[C---:B------:R-:W-:Y:S01]  /*0330*/  ISETP.EQ.AND P3, PT, R22.reuse, 0xc, PT ;  /* 0x0000000c1600780c */ /* 0x040fe20003f62270 */
[----:B------:R-:W-:Y:S01]  /*0340*/  UIADD3.X UR9, UPT, UPT, URZ, UR9, URZ, UP1, !UPT ;  /* 0x00000009ff097290 */ /* 0x000fe20008ffe4ff */
[C---:B------:R-:W-:Y:S02]  /*0350*/  ISETP.EQ.AND P4, PT, R22.reuse, 0x10, PT ;  /* 0x000000101600780c */ /* 0x040fe40003f82270 */
[----:B------:R-:W-:Y:S01]  /*0360*/  ISETP.EQ.AND P5, PT, R22, 0x14, PT ;  /* 0x000000141600780c */ /* 0x000fe20003fa2270 */
[----:B--2---:R-:W-:-:S03]  /*0370*/  IMAD.WIDE.U32 R16, R14, R23, RZ ;  /* 0x000000170e107225 */ /* 0x004fc600078e00ff */
[----:B------:R-:W-:-:S04]  /*0380*/  IADD3 R16, P2, PT, R16, R21, RZ ;  /* 0x0000001510107210 */ /* 0x000fc80007f5e0ff */
[----:B------:R-:W-:Y:S01]  /*0390*/  IADD3.X R21, PT, PT, R17, UR5, RZ, P2, !PT ;  /* 0x0000000511157c10 */ /* 0x000fe200097fe4ff */
[--C-:B------:R-:W-:Y:S01]  /*03a0*/  @P1 IMAD.MOV.U32 R8, RZ, RZ, R16.reuse ;  /* 0x000000ffff081224 */ /* 0x100fe200078e0010 */
[C---:B------:R-:W-:Y:S01]  /*03b0*/  ISETP.EQ.AND P2, PT, R22.reuse, 0x8, PT ;  /* 0x000000081600780c */ /* 0x040fe20003f42270 */
[--C-:B------:R-:W-:Y:S01]  /*03c0*/  @P3 IMAD.MOV.U32 R10, RZ, RZ, R16.reuse ;  /* 0x000000ffff0a3224 */ /* 0x100fe200078e0010 */
[----:B------:R-:W-:Y:S01]  /*03d0*/  @P0 MOV R7, R16 ;  /* 0x0000001000070202 */ /* 0x000fe20000000f00 */
[--C-:B------:R-:W-:Y:S01]  /*03e0*/  @P4 IMAD.MOV.U32 R11, RZ, RZ, R16.reuse ;  /* 0x000000ffff0b4224 */ /* 0x100fe200078e0010 */
[----:B------:R-:W-:Y:S01]  /*03f0*/  IADD3 R22, PT, PT, R22, 0x4, RZ ;  /* 0x0000000416167810 */ /* 0x000fe20007ffe0ff */
[----:B------:R-:W-:-:S08]  /*0400*/  @P5 IMAD.MOV.U32 R20, RZ, RZ, R16 ;  /* 0x000000ffff145224 */ /* 0x000fd000078e0010 */
[----:B------:R-:W-:Y:S01]  /*0410*/  @P2 IMAD.MOV.U32 R9, RZ, RZ, R16 ;  /* 0x000000ffff092224 */ /* 0x000fe200078e0010 */
[----:B------:R-:W-:Y:S06]  /*0420*/  BRA.U UP0, `(.L_x_4) ;  /* 0xfffffffd00a07547 */ /* 0x000fec000b83ffff */
[----:B------:R-:W-:Y:S01]  /*0430*/  SHF.R.U32.HI R14, RZ, 0x17, R5 ;  /* 0x00000017ff0e7819 */ /* 0x000fe20000011605 */
[----:B------:R-:W-:Y:S03]  /*0440*/  BSSY.RECONVERGENT B2, `(.L_x_5) ;  /* 0x0000028000027945 */ /* 0x000fe60003800200 */
[C---:B------:R-:W-:Y:S02]  /*0450*/  LOP3.LUT R15, R14.reuse, 0xe0, RZ, 0xc0, !PT ;  /* 0x000000e00e0f7812 */ /* 0x040fe400078ec0ff */
[----:B------:R-:W-:-:S03]  /*0460*/  LOP3.LUT P6, RZ, R14, 0x1f, RZ, 0xc0, !PT ;  /* 0x0000001f0eff7812 */ /* 0x000fc600078cc0ff */
[----:B------:R-:W-:-:S05]  /*0470*/  VIADD R15, R15, 0xffffff80 ;  /* 0xffffff800f0f7836 */ /* 0x000fca0000000000 */
[----:B------:R-:W-:-:S05]  /*0480*/  SHF.R.U32.HI R15, RZ, 0x5, R15 ;  /* 0x00000005ff0f7819 */ /* 0x000fca000001160f */
[----:B------:R-:W-:-:S05]  /*0490*/  IMAD.U32 R17, R15, -0x4, RZ ;  /* 0xfffffffc0f117824 */ /* 0x000fca00078e00ff */
[C---:B------:R-:W-:Y:S02]  /*04a0*/  ISETP.EQ.AND P3, PT, R17.reuse, -0x18, PT ;  /* 0xffffffe81100780c */ /* 0x040fe40003f62270 */
[C---:B------:R-:W-:Y:S02]  /*04b0*/  ISETP.EQ.AND P4, PT, R17.reuse, -0x14, PT ;  /* 0xffffffec1100780c */ /* 0x040fe40003f82270 */
[C---:B------:R-:W-:Y:S02]  /*04c0*/  ISETP.EQ.AND P0, PT, R17.reuse, -0x10, PT ;  /* 0xfffffff01100780c */ /* 0x040fe40003f02270 */
[C---:B------:R-:W-:Y:S02]  /*04d0*/  ISETP.EQ.AND P1, PT, R17.reuse, -0xc, PT ;  /* 0xfffffff41100780c */ /* 0x040fe40003f22270 */
[C---:B------:R-:W-:Y:S02]  /*04e0*/  ISETP.EQ.AND P2, PT, R17.reuse, -0x8, PT ;  /* 0xfffffff81100780c */ /* 0x040fe40003f42270 */
[----:B------:R-:W-:-:S03]  /*04f0*/  ISETP.EQ.AND P5, PT, R17, 0x4, PT ;  /* 0x000000041100780c */ /* 0x000fc60003fa2270 */
[--C-:B------:R-:W-:Y:S01]  /*0500*/  @P3 IMAD.MOV.U32 R22, RZ, RZ, R7.reuse ;  /* 0x000000ffff163224 */ /* 0x100fe200078e0007 */
[C---:B------:R-:W-:Y:S01]  /*0510*/  ISETP.EQ.AND P3, PT, R17.reuse, -0x4, PT ;  /* 0xfffffffc1100780c */ /* 0x040fe20003f62270 */
[----:B------:R-:W-:Y:S02]  /*0520*/  @P4 IMAD.MOV.U32 R15, RZ, RZ, R7 ;  /* 0x000000ffff0f4224 */ /* 0x000fe400078e0007 */
[----:B------:R-:W-:Y:S01]  /*0530*/  @P4 IMAD.MOV.U32 R22, RZ, RZ, R8 ;  /* 0x000000ffff164224 */ /* 0x000fe200078e0008 */
[----:B------:R-:W-:Y:S01]  /*0540*/  ISETP.EQ.AND P4, PT, R17, RZ, PT ;  /* 0x000000ff1100720c */ /* 0x000fe20003f82270 */
[--C-:B------:R-:W-:Y:S01]  /*0550*/  @P0 IMAD.MOV.U32 R22, RZ, RZ, R9.reuse ;  /* 0x000000ffff160224 */ /* 0x100fe200078e0009 */
[----:B------:R-:W-:Y:S01]  /*0560*/  @P0 MOV R15, R8 ;  /* 0x00000008000f0202 */ /* 0x000fe20000000f00 */
[----:B------:R-:W-:Y:S02]  /*0570*/  @P1 IMAD.MOV.U32 R15, RZ, RZ, R9 ;  /* 0x000000ffff0f1224 */ /* 0x000fe400078e0009 */
[----:B------:R-:W-:-:S02]  /*0580*/  @P1 IMAD.MOV.U32 R22, RZ, RZ, R10 ;  /* 0x000000ffff161224 */ /* 0x000fc400078e000a */
[----:B------:R-:W-:Y:S02]  /*0590*/  @P2 IMAD.MOV.U32 R15, RZ, RZ, R10 ;  /* 0x000000ffff0f2224 */ /* 0x000fe400078e000a */
[----:B------:R-:W-:Y:S01]  /*05a0*/  @P2 IMAD.MOV.U32 R22, RZ, RZ, R11 ;  /* 0x000000ffff162224 */ /* 0x000fe200078e000b */
[----:B------:R-:W-:Y:S01]  /*05b0*/  @P3 MOV R15, R11 ;  /* 0x0000000b000f3202 */ /* 0x000fe20000000f00 */
[--C-:B------:R-:W-:Y:S02]  /*05c0*/  @P3 IMAD.MOV.U32 R22, RZ, RZ, R20.reuse ;  /* 0x000000ffff163224 */ /* 0x100fe400078e0014 */
[----:B------:R-:W-:Y:S02]  /*05d0*/  @P4 IMAD.MOV.U32 R15, RZ, RZ, R20 ;  /* 0x000000ffff0f4224 */ /* 0x000fe400078e0014 */
[--C-:B------:R-:W-:Y:S02]  /*05e0*/  @P4 IMAD.MOV.U32 R22, RZ, RZ, R21.reuse ;  /* 0x000000ffff164224 */ /* 0x100fe400078e0015 */
[----:B------:R-:W-:Y:S01]  /*05f0*/  @P5 IMAD.MOV.U32 R15, RZ, RZ, R21 ;  /* 0x000000ffff0f5224 */ /* 0x000fe200078e0015 */
[----:B------:R-:W-:Y:S06]  /*0600*/  @!P6 BRA `(.L_x_6) ;  /* 0x00000000002ce947 */ /* 0x000fec0003800000 */
[----:B------:R-:W-:Y:S01]  /*0610*/  @P0 IMAD.MOV.U32 R16, RZ, RZ, R7 ;  /* 0x000000ffff100224 */ /* 0x000fe200078e0007 */
[----:B------:R-:W-:Y:S02]  /*0620*/  ISETP.EQ.AND P0, PT, R17, 0x8, PT ;  /* 0x000000081100780c */ /* 0x000fe40003f02270 */
[----:B------:R-:W-:Y:S01]  /*0630*/  @P1 MOV R16, R8 ;  /* 0x0000000800101202 */ /* 0x000fe20000000f00 */
[----:B------:R-:W-:Y:S01]  /*0640*/  @P2 IMAD.MOV.U32 R16, RZ, RZ, R9 ;  /* 0x000000ffff102224 */ /* 0x000fe200078e0009 */
[----:B------:R-:W-:Y:S01]  /*0650*/  LOP3.LUT R14, R14, 0x1f, RZ, 0xc0, !PT ;  /* 0x0000001f0e0e7812 */ /* 0x000fe200078ec0ff */
[----:B------:R-:W-:Y:S02]  /*0660*/  @P3 IMAD.MOV.U32 R16, RZ, RZ, R10 ;  /* 0x000000ffff103224 */ /* 0x000fe400078e000a */
[----:B------:R-:W-:Y:S01]  /*0670*/  @P4 IMAD.MOV.U32 R16, RZ, RZ, R11 ;  /* 0x000000ffff104224 */ /* 0x000fe200078e000b */
[----:B------:R-:W-:Y:S01]  /*0680*/  SHF.L.W.U32.HI R22, R15, R14, R22 ;  /* 0x0000000e0f167219 */ /* 0x000fe20000010e16 */
[----:B------:R-:W-:-:S04]  /*0690*/  @P5 IMAD.MOV.U32 R16, RZ, RZ, R20 ;  /* 0x000000ffff105224 */ /* 0x000fc800078e0014 */
[----:B------:R-:W-:-:S05]  /*06a0*/  @P0 IMAD.MOV.U32 R16, RZ, RZ, R21 ;  /* 0x000000ffff100224 */ /* 0x000fca00078e0015 */
[----:B------:R-:W-:-:S07]  /*06b0*/  SHF.L.W.U32.HI R15, R16, R14, R15 ;  /* 0x0000000e100f7219 */ /* 0x000fce0000010e0f */
.L_x_6:
[----:B------:R-:W-:Y:S05]  /*06c0*/  BSYNC.RECONVERGENT B2 ;  /* 0x0000000000027941 */ /* 0x000fea0003800200 */
.L_x_5:
[C---:B------:R-:W-:Y:S01]  /*06d0*/  SHF.L.W.U32.HI R24, R15.reuse, 0x2, R22 ;  /* 0x000000020f187819 */ /* 0x040fe20000010e16 */
[----:B------:R-:W-:Y:S01]  /*06e0*/  UMOV UR4, 0x54442d19 ;  /* 0x54442d1900047882 */ /* 0x000fe20000000000 */
[----:B------:R-:W-:Y:S01]  /*06f0*/  SHF.L.U32 R15, R15, 0x2, RZ ;  /* 0x000000020f0f7819 */ /* 0x000fe200000006ff */
[----:B------:R-:W-:Y:S01]  /*0700*/  UMOV UR5, 0x3bf921fb ;  /* 0x3bf921fb00057882 */ /* 0x000fe20000000000 */
[----:B------:R-:W-:Y:S02]  /*0710*/  SHF.R.S32.HI R16, RZ, 0x1f, R24 ;  /* 0x0000001fff107819 */ /* 0x000fe40000011418 */
[----:B------:R-:W-:Y:S02]  /*0720*/  ISETP.GE.AND P0, PT, R5, RZ, PT ;  /* 0x000000ff0500720c */ /* 0x000fe40003f06270 */
[C---:B------:R-:W-:Y:S02]  /*0730*/  LOP3.LUT R14, R16.reuse, R15, RZ, 0x3c, !PT ;  /* 0x0000000f100e7212 */ /* 0x040fe400078e3cff */
[----:B------:R-:W-:-:S02]  /*0740*/  LOP3.LUT R15, R16, R24, RZ, 0x3c, !PT ;  /* 0x00000018100f7212 */ /* 0x000fc400078e3cff */
[----:B------:R-:W-:Y:S02]  /*0750*/  SHF.R.U32.HI R21, RZ, 0x1e, R22 ;  /* 0x0000001eff157819 */ /* 0x000fe40000011616 */
[C---:B------:R-:W-:Y:S02]  /*0760*/  LOP3.LUT R22, R24.reuse, R5, RZ, 0x3c, !PT ;  /* 0x0000000518167212 */ /* 0x040fe400078e3cff */
[----:B------:R-:W0:Y:S01]  /*0770*/  I2F.F64.S64 R14, R14 ;  /* 0x0000000e000e7312 */ /* 0x000e220000301c00 */
[----:B------:R-:W-:Y:S02]  /*0780*/  LEA.HI R24, R24, R21, RZ, 0x1 ;  /* 0x0000001518187211 */ /* 0x000fe400078f08ff */
[----:B------:R-:W-:-:S03]  /*0790*/  ISETP.GE.AND P1, PT, R22, RZ, PT ;  /* 0x000000ff1600720c */ /* 0x000fc60003f26270 */
[----:B------:R-:W-:-:S04]  /*07a0*/  IMAD.MOV R21, RZ, RZ, -R24 ;  /* 0x000000ffff157224 */ /* 0x000fc800078e0a18 */
[----:B------:R-:W-:Y:S01]  /*07b0*/  @!P0 IMAD.MOV.U32 R24, RZ, RZ, R21 ;  /* 0x000000ffff188224 */ /* 0x000fe200078e0015 */
[----:B0-----:R-:W-:-:S10]  /*07c0*/  DMUL R16, R14, UR4 ;  /* 0x000000040e107c28 */ /* 0x001fd40008000000 */
[----:B------:R-:W0:Y:S02]  /*07d0*/  F2F.F32.F64 R16, R16 ;  /* 0x0000001000107310 */ /* 0x000e240000301000 */
[----:B0-----:R-:W-:-:S07]  /*07e0*/  FSEL R15, -R16, R16, !P1 ;  /* 0x00000010100f7208 */ /* 0x001fce0004800100 */
.L_x_3:
[----:B------:R-:W-:Y:S05]  /*07f0*/  BSYNC.RECONVERGENT B1 ;  /* 0x0000000000017941 */ /* 0x000fea0003800200 */
.L_x_2:
[----:B------:R-:W-:Y:S02]  /*0800*/  IMAD.MOV.U32 R21, RZ, RZ, 0x37cbac00 ;  /* 0x37cbac00ff157424 */ /* 0x000fe400078e00ff */
[----:B------:R-:W-:Y:S01]  /*0810*/  FMUL R14, R15, R15 ;  /* 0x0000000f0f0e7220 */ /* 0x000fe20000400000 */
[C---:B------:R-:W-:Y:S01]  /*0820*/  LOP3.LUT R17, R24.reuse, 0x1, RZ, 0xc0, !PT ;  /* 0x0000000118117812 */ /* 0x040fe200078ec0ff */
[----:B------:R-:W-:Y:S01]  /*0830*/  IMAD.MOV.U32 R22, RZ, RZ, 0x3d2aaabb ;  /* 0x3d2aaabbff167424 */ /* 0x000fe200078e00ff */
[----:B------:R-:W-:Y:S01]  /*0840*/  LOP3.LUT P1, RZ, R24, 0x2, RZ, 0xc0, !PT ;  /* 0x0000000218ff7812 */ /* 0x000fe2000782c0ff */
[----:B------:R-:W-:Y:S01]  /*0850*/  FFMA R16, R14, R21, -0.0013887860113754868507 ;  /* 0xbab607ed0e107423 */ /* 0x000fe20000000015 */
[----:B------:R-:W-:Y:S01]  /*0860*/  ISETP.NE.U32.AND P0, PT, R17, 0x1, PT ;  /* 0x000000011100780c */ /* 0x000fe20003f05070 */
[----:B------:R-:W-:Y:S01]  /*0870*/  IMAD.MOV.U32 R23, RZ, RZ, 0x3effffff ;  /* 0x3effffffff177424 */ /* 0x000fe200078e00ff */
[----:B------:R-:W-:Y:S02]  /*0880*/  BSSY.RECONVERGENT B1, `(.L_x_7) ;  /* 0x0000067000017945 */ /* 0x000fe40003800200 */
[----:B------:R-:W-:-:S02]  /*0890*/  FSEL R17, R16, -0.00019574658654164522886, !P0 ;  /* 0xb94d415310117808 */ /* 0x000fc40004000000 */
[----:B------:R-:W-:Y:S02]  /*08a0*/  FSEL R27, R22, 0.0083327032625675201416, !P0 ;  /* 0x3c0885e4161b7808 */ /* 0x000fe40004000000 */
[----:B------:R-:W-:Y:S02]  /*08b0*/  FSEL R25, R15, 1, P0 ;  /* 0x3f8000000f197808 */ /* 0x000fe40000000000 */
[----:B------:R-:W-:Y:S01]  /*08c0*/  FSEL R24, -R23, -0.16666662693023681641, !P0 ;  /* 0xbe2aaaa817187808 */ /* 0x000fe20004000100 */
[C---:B------:R-:W-:Y:S01]  /*08d0*/  FFMA R17, R14.reuse, R17, R27 ;  /* 0x000000110e117223 */ /* 0x040fe2000000001b */
[----:B------:R-:W-:Y:S01]  /*08e0*/  FSETP.GE.AND P0, PT, |R5|, 105615, PT ;  /* 0x47ce47800500780b */ /* 0x000fe20003f06200 */
[C---:B------:R-:W-:Y:S02]  /*08f0*/  FFMA R16, R14.reuse, R25, RZ ;  /* 0x000000190e107223 */ /* 0x040fe400000000ff */
[----:B------:R-:W-:-:S04]  /*0900*/  FFMA R17, R14, R17, R24 ;  /* 0x000000110e117223 */ /* 0x000fc80000000018 */
[----:B------:R-:W-:-:S04]  /*0910*/  FFMA R25, R16, R17, R25 ;  /* 0x0000001110197223 */ /* 0x000fc80000000019 */
[----:B------:R-:W-:Y:S02]  /*0920*/  @P1 FADD R25, RZ, -R25 ;  /* 0x80000019ff191221 */ /* 0x000fe40000000000 */
[----:B------:R-:W-:Y:S05]  /*0930*/  @!P0 BRA `(.L_x_8) ;  /* 0x00000004006c8947 */ /* 0x000fea0003800000 */
[----:B------:R-:W-:-:S13]  /*0940*/  FSETP.NEU.AND P0, PT, |R5|, +INF , PT ;  /* 0x7f8000000500780b */ /* 0x000fda0003f0d200 */
[----:B------:R-:W-:Y:S01]  /*0950*/  @!P0 FMUL R18, RZ, R5 ;  /* 0x00000005ff128220 */ /* 0x000fe20000400000 */
[----:B------:R-:W-:Y:S01]  /*0960*/  @!P0 MOV R19, RZ ;  /* 0x000000ff00138202 */ /* 0x000fe20000000f00 */
[----:B------:R-:W-:Y:S06]  /*0970*/  @!P0 BRA `(.L_x_8) ;  /* 0x00000004005c8947 */ /* 0x000fec0003800000 */
[----:B------:R-:W0:Y:S01]  /*0980*/  LDC.64 R14, c[0x4][RZ] ;  /* 0x01000000ff0e7b82 */ /* 0x000e220000000a00 */
[----:B------:R-:W-:Y:S01]  /*0990*/  IMAD.SHL.U32 R24, R5, 0x100, RZ ;  /* 0x0000010005187824 */ /* 0x000fe200078e00ff */
[----:B------:R-:W-:Y:S01]  /*09a0*/  UMOV UR4, URZ ;  /* 0x000000ff00047c82 */ /* 0x000fe20008000000 */
[----:B------:R-:W-:Y:S02]  /*09b0*/  IMAD.MOV.U32 R27, RZ, RZ, RZ ;  /* 0x000000ffff1b7224 */ /* 0x000fe400078e00ff */
[----:B------:R-:W-:Y:S01]  /*09c0*/  IMAD.MOV.U32 R29, RZ, RZ, RZ ;  /* 0x000000ffff1d7224 */ /* 0x000fe200078e00ff */
[----:B------:R-:W-:-:S07]  /*09d0*/  LOP3.LUT R24, R24, 0x80000000, RZ, 0xfc, !PT ;  /* 0x8000000018187812 */ /* 0x000fce00078efcff */
.L_x_9:
[----:B0-----:R-:W-:-:S06]  /*09e0*/  IMAD.WIDE.U32 R16, R29, 0x4, R14 ;  /* 0x000000041d107825 */ /* 0x001fcc00078e000e */
[----:B------:R-:W2:Y:S01]  /*09f0*/  LDG.E.CONSTANT R17, desc[UR6][R16.64] ;  /* 0x0000000610117981 */ /* 0x000ea2000c1e9900 */
[C---:B------:R-:W-:Y:S01]  /*0a00*/  IMAD.SHL.U32 R26, R29.reuse, 0x4, RZ ;  /* 0x000000041d1a7824 */ /* 0x040fe200078e00ff */
[----:B------:R-:W-:-:S04]  /*0a10*/  IADD3 R29, PT, PT, R29, 0x1, RZ ;  /* 0x000000011d1d7810 */ /* 0x000fc80007ffe0ff */
[C---:B------:R-:W-:Y:S02]  /*0a20*/  ISETP.EQ.AND P5, PT, R26.reuse, RZ, PT ;  /* 0x000000ff1a00720c */ /* 0x040fe40003fa2270 */
[C---:B------:R-:W-:Y:S02]  /*0a30*/  ISETP.EQ.AND P4, PT, R26.reuse, 0x4, PT ;  /* 0x000000041a00780c */ /* 0x040fe40003f82270 */
[C---:B------:R-:W-:Y:S02]  /*0a40*/  ISETP.EQ.AND P3, PT, R26.reuse, 0x8, PT ;  /* 0x000000081a00780c */ /* 0x040fe40003f62270 */
[C---:B------:R-:W-:Y:S02]  /*0a50*/  ISETP.EQ.AND P2, PT, R26.reuse, 0xc, PT ;  /* 0x0000000c1a00780c */ /* 0x040fe40003f42270 */
[----:B------:R-:W-:Y:S01]  /*0a60*/  ISETP.EQ.AND P1, PT, R26, 0x10, PT ;  /* 0x000000101a00780c */ /* 0x000fe20003f22270 */
[----:B--2---:R-:W-:-:S03]  /*0a70*/  IMAD.WIDE.U32 R18, R17, R24, RZ ;  /* 0x0000001811127225 */ /* 0x004fc600078e00ff */
[----:B------:R-:W-:-:S04]  /*0a80*/  IADD3 R18, P0, PT, R18, R27, RZ ;  /* 0x0000001b12127210 */ /* 0x000fc80007f1e0ff */
[----:B------:R-:W-:Y:S01]  /*0a90*/  IADD3.X R27, PT, PT, R19, UR4, RZ, P0, !PT ;  /* 0x00000004131b7c10 */ /* 0x000fe200087fe4ff */
[--C-:B------:R-:W-:Y:S01]  /*0aa0*/  @P5 IMAD.MOV.U32 R7, RZ, RZ, R18.reuse ;  /* 0x000000ffff075224 */ /* 0x100fe200078e0012 */
[----:B------:R-:W-:Y:S01]  /*0ab0*/  ISETP.NE.AND P5, PT, R29, 0x6, PT ;  /* 0x000000061d00780c */ /* 0x000fe20003fa5270 */
[--C-:B------:R-:W-:Y:S01]  /*0ac0*/  @P4 IMAD.MOV.U32 R8, RZ, RZ, R18.reuse ;  /* 0x000000ffff084224 */ /* 0x100fe200078e0012 */
[----:B------:R-:W-:Y:S01]  /*0ad0*/  ISETP.EQ.AND P0, PT, R26, 0x14, PT ;  /* 0x000000141a00780c */ /* 0x000fe20003f02270 */
[--C-:B------:R-:W-:Y:S01]  /*0ae0*/  @P3 IMAD.MOV.U32 R9, RZ, RZ, R18.reuse ;  /* 0x000000ffff093224 */ /* 0x100fe200078e0012 */
[----:B------:R-:W-:Y:S01]  /*0af0*/  @P1 MOV R11, R18 ;  /* 0x00000012000b1202 */ /* 0x000fe20000000f00 */
[----:B------:R-:W-:-:S10]  /*0b00*/  @P2 IMAD.MOV.U32 R10, RZ, RZ, R18 ;  /* 0x000000ffff0a2224 */ /* 0x000fd400078e0012 */
[----:B------:R-:W-:Y:S01]  /*0b10*/  @P0 IMAD.MOV.U32 R20, RZ, RZ, R18 ;  /* 0x000000ffff140224 */ /* 0x000fe200078e0012 */
[----:B------:R-:W-:Y:S06]  /*0b20*/  @P5 BRA `(.L_x_9) ;  /* 0xfffffffc00ac5947 */ /* 0x000fec000383ffff */
        /* <DEDUP_REMOVED lines=13> */
[----:B------:R-:W-:Y:S01]  /*0c00*/  @P3 IMAD.MOV.U32 R18, RZ, RZ, R7 ;  /* 0x000000ffff123224 */ /* 0x000fe200078e0007 */
[C---:B------:R-:W-:Y:S01]  /*0c10*/  ISETP.EQ.AND P3, PT, R17.reuse, -0x4, PT ;  /* 0xfffffffc1100780c */ /* 0x040fe20003f62270 */
[--C-:B------:R-:W-:Y:S01]  /*0c20*/  @P4 IMAD.MOV.U32 R18, RZ, RZ, R8.reuse ;  /* 0x000000ffff124224 */ /* 0x100fe200078e0008 */
[----:B------:R-:W-:Y:S01]  /*0c30*/  @P4 MOV R14, R7 ;  /* 0x00000007000e4202 */ /* 0x000fe20000000f00 */
[----:B------:R-:W-:Y:S01]  /*0c40*/  @P0 IMAD.MOV.U32 R14, RZ, RZ, R8 ;  /* 0x000000ffff0e0224 */ /* 0x000fe200078e0008 */
[----:B------:R-:W-:Y:S01]  /*0c50*/  ISETP.EQ.AND P4, PT, R17, RZ, PT ;  /* 0x000000ff1100720c */ /* 0x000fe20003f82270 */
[--C-:B------:R-:W-:Y:S01]  /*0c60*/  @P0 IMAD.MOV.U32 R18, RZ, RZ, R9.reuse ;  /* 0x000000ffff120224 */ /* 0x100fe200078e0009 */
[----:B------:R-:W-:Y:S01]  /*0c70*/  @P1 MOV R18, R10 ;  /* 0x0000000a00121202 */ /* 0x000fe20000000f00 */
[----:B------:R-:W-:Y:S02]  /*0c80*/  @P1 IMAD.MOV.U32 R14, RZ, RZ, R9 ;  /* 0x000000ffff0e1224 */ /* 0x000fe400078e0009 */
[----:B------:R-:W-:-:S02]  /*0c90*/  @P2 IMAD.MOV.U32 R14, RZ, RZ, R10 ;  /* 0x000000ffff0e2224 */ /* 0x000fc400078e000a */
[--C-:B------:R-:W-:Y:S02]  /*0ca0*/  @P2 IMAD.MOV.U32 R18, RZ, RZ, R11.reuse ;  /* 0x000000ffff122224 */ /* 0x100fe400078e000b */
[----:B------:R-:W-:Y:S02]  /*0cb0*/  @P3 IMAD.MOV.U32 R14, RZ, RZ, R11 ;  /* 0x000000ffff0e3224 */ /* 0x000fe400078e000b */
[----:B------:R-:W-:Y:S02]  /*0cc0*/  @P3 IMAD.MOV.U32 R18, RZ, RZ, R20 ;  /* 0x000000ffff123224 */ /* 0x000fe400078e0014 */
[----:B------:R-:W-:Y:S01]  /*0cd0*/  @P4 MOV R14, R20 ;  /* 0x00000014000e4202 */ /* 0x000fe20000000f00 */
[--C-:B------:R-:W-:Y:S02]  /*0ce0*/  @P4 IMAD.MOV.U32 R18, RZ, RZ, R27.reuse ;  /* 0x000000ffff124224 */ /* 0x100fe400078e001b */
[----:B------:R-:W-:Y:S01]  /*0cf0*/  @P5 IMAD.MOV.U32 R14, RZ, RZ, R27 ;  /* 0x000000ffff0e5224 */ /* 0x000fe200078e001b */
[----:B------:R-:W-:Y:S06]  /*0d00*/  @!P6 BRA `(.L_x_11) ;  /* 0x00000000002ce947 */ /* 0x000fec0003800000 */
[----:B------:R-:W-:Y:S01]  /*0d10*/  @P0 IMAD.MOV.U32 R15, RZ, RZ, R7 ;  /* 0x000000ffff0f0224 */ /* 0x000fe200078e0007 */
[----:B------:R-:W-:Y:S01]  /*0d20*/  ISETP.EQ.AND P0, PT, R17, 0x8, PT ;  /* 0x000000081100780c */ /* 0x000fe20003f02270 */
[----:B------:R-:W-:Y:S01]  /*0d30*/  @P1 IMAD.MOV.U32 R15, RZ, RZ, R8 ;  /* 0x000000ffff0f1224 */ /* 0x000fe200078e0008 */
[----:B------:R-:W-:Y:S01]  /*0d40*/  @P2 MOV R15, R9 ;  /* 0x00000009000f2202 */ /* 0x000fe20000000f00 */
[----:B------:R-:W-:Y:S01]  /*0d50*/  @P3 IMAD.MOV.U32 R15, RZ, RZ, R10 ;  /* 0x000000ffff0f3224 */ /* 0x000fe200078e000a */
[----:B------:R-:W-:Y:S01]  /*0d60*/  LOP3.LUT R17, R16, 0x1f, RZ, 0xc0, !PT ;  /* 0x0000001f10117812 */ /* 0x000fe200078ec0ff */
[----:B------:R-:W-:Y:S02]  /*0d70*/  @P4 IMAD.MOV.U32 R15, RZ, RZ, R11 ;  /* 0x000000ffff0f4224 */ /* 0x000fe400078e000b */
[----:B------:R-:W-:Y:S01]  /*0d80*/  @P5 IMAD.MOV.U32 R15, RZ, RZ, R20 ;  /* 0x000000ffff0f5224 */ /* 0x000fe200078e0014 */
[----:B------:R-:W-:-:S05]  /*0d90*/  SHF.L.W.U32.HI R18, R14, R17, R18 ;  /* 0x000000110e127219 */ /* 0x000fca0000010e12 */
[----:B------:R-:W-:-:S05]  /*0da0*/  @P0 IMAD.MOV.U32 R15, RZ, RZ, R27 ;  /* 0x000000ffff0f0224 */ /* 0x000fca00078e001b */
[----:B------:R-:W-:-:S07]  /*0db0*/  SHF.L.W.U32.HI R14, R15, R17, R14 ;  /* 0x000000110f0e7219 */ /* 0x000fce0000010e0e */
.L_x_11:
[----:B------:R-:W-:Y:S05]  /*0dc0*/  BSYNC.RECONVERGENT B2 ;  /* 0x0000000000027941 */ /* 0x000fea0003800200 */
.L_x_10:
        /* <DEDUP_REMOVED lines=18> */
.L_x_8:
[----:B------:R-:W-:Y:S05]  /*0ef0*/  BSYNC.RECONVERGENT B1 ;  /* 0x0000000000017941 */ /* 0x000fea0003800200 */
.L_x_7:
[----:B------:R-:W-:Y:S01]  /*0f00*/  FMUL R14, R18, R18 ;  /* 0x00000012120e7220 */ /* 0x000fe20000400000 */
[----:B------:R-:W-:Y:S01]  /*0f10*/  LOP3.LUT R15, R19, 0x1, RZ, 0xc0, !PT ;  /* 0x00000001130f7812 */ /* 0x000fe200078ec0ff */
[----:B------:R-:W-:Y:S01]  /*0f20*/  FADD R17, |R5|, -RZ ;  /* 0x800000ff05117221 */ /* 0x000fe20000000200 */
[----:B------:R-:W-:Y:S02]  /*0f30*/  VIADD R19, R19, 0x1 ;  /* 0x0000000113137836 */ /* 0x000fe40000000000 */
[----:B------:R-:W-:Y:S01]  /*0f40*/  FFMA R21, R14, R21, -0.0013887860113754868507 ;  /* 0xbab607ed0e157423 */ /* 0x000fe20000000015 */
[----:B------:R-:W-:Y:S01]  /*0f50*/  ISETP.NE.U32.AND P0, PT, R15, 0x1, PT ;  /* 0x000000010f00780c */ /* 0x000fe20003f05070 */
[----:B------:R-:W-:Y:S01]  /*0f60*/  BSSY.RECONVERGENT B1, `(.L_x_12) ;  /* 0x0000017000017945 */ /* 0x000fe20003800200 */
[----:B------:R-:W-:Y:S02]  /*0f70*/  LOP3.LUT P1, RZ, R19, 0x2, RZ, 0xc0, !PT ;  /* 0x0000000213ff7812 */ /* 0x000fe4000782c0ff */
[----:B------:R-:W-:-:S02]  /*0f80*/  FSEL R15, R22, 0.0083327032625675201416, P0 ;  /* 0x3c0885e4160f7808 */ /* 0x000fc40000000000 */
[----:B------:R-:W-:Y:S01]  /*0f90*/  FSEL R21, R21, -0.00019574658654164522886, P0 ;  /* 0xb94d415315157808 */ /* 0x000fe20000000000 */
[----:B------:R0:W1:Y:S01]  /*0fa0*/  MUFU.RSQ R22, |R5| ;  /* 0x4000000500167308 */ /* 0x0000620000001400 */
[----:B------:R-:W-:Y:S02]  /*0fb0*/  FSEL R16, -R23, -0.16666662693023681641, P0 ;  /* 0xbe2aaaa817107808 */ /* 0x000fe40000000100 */
[----:B------:R-:W-:Y:S01]  /*0fc0*/  FSEL R18, R18, 1, !P0 ;  /* 0x3f80000012127808 */ /* 0x000fe20004000000 */
[----:B------:R-:W-:-:S04]  /*0fd0*/  FFMA R15, R14, R21, R15 ;  /* 0x000000150e0f7223 */ /* 0x000fc8000000000f */
[C---:B------:R-:W-:Y:S01]  /*0fe0*/  FFMA R16, R14.reuse, R15, R16 ;  /* 0x0000000f0e107223 */ /* 0x040fe20000000010 */
[----:B------:R-:W-:Y:S01]  /*0ff0*/  FFMA R15, R14, R18, RZ ;  /* 0x000000120e0f7223 */ /* 0x000fe200000000ff */
[----:B------:R-:W-:-:S03]  /*1000*/  VIADD R14, R17, 0xf3000000 ;  /* 0xf3000000110e7836 */ /* 0x000fc60000000000 */
[----:B------:R-:W-:Y:S02]  /*1010*/  FFMA R15, R15, R16, R18 ;  /* 0x000000100f0f7223 */ /* 0x000fe40000000012 */
[----:B------:R-:W-:Y:S02]  /*1020*/  ISETP.GT.U32.AND P0, PT, R14, 0x727fffff, PT ;  /* 0x727fffff0e00780c */ /* 0x000fe40003f04070 */
[----:B------:R-:W-:-:S04]  /*1030*/  @P1 FADD R15, RZ, -R15 ;  /* 0x8000000fff0f1221 */ /* 0x000fc80000000000 */
[----:B------:R-:W-:-:S07]  /*1040*/  FFMA R2, R25, R15, R2 ;  /* 0x0000000f19027223 */ /* 0x000fce0000000002 */
[----:B01----:R-:W-:Y:S05]  /*1050*/  @!P0 BRA `(.L_x_13) ;  /* 0x00000000000c8947 */ /* 0x003fea0003800000 */
[----:B------:R-:W-:-:S07]  /*1060*/  MOV R19, 0x1080 ;  /* 0x0000108000137802 */ /* 0x000fce0000000f00 */
[----:B------:R-:W-:Y:S05]  /*1070*/  CALL.REL.NOINC `($__internal_0_$__cuda_sm20_sqrt_rn_f32_slowpath) ;  /* 0x0000000000a07944 */ /* 0x000fea0003c00000 */
[----:B------:R-:W-:Y:S05]  /*1080*/  BRA `(.L_x_14) ;  /* 0x0000000000107947 */ /* 0x000fea0003800000 */
.L_x_13:
[----:B------:R-:W-:Y:S01]  /*1090*/  FMUL.FTZ R14, |R5|, R22 ;  /* 0x00000016050e7220 */ /* 0x000fe20000410200 */
[----:B------:R-:W-:-:S03]  /*10a0*/  FMUL.FTZ R15, R22, 0.5 ;  /* 0x3f000000160f7820 */ /* 0x000fc60000410000 */
[----:B------:R-:W-:-:S04]  /*10b0*/  FFMA R5, -R14, R14, |R5| ;  /* 0x0000000e0e057223 */ /* 0x000fc80000000505 */
[----:B------:R-:W-:-:S07]  /*10c0*/  FFMA R5, R5, R15, R14 ;  /* 0x0000000f05057223 */ /* 0x000fce000000000e */
.L_x_14:
[----:B------:R-:W-:Y:S05]  /*10d0*/  BSYNC.RECONVERGENT B1 ;  /* 0x0000000000017941 */ /* 0x000fea0003800200 */
.L_x_12:
[----:B------:R-:W-:Y:S01]  /*10e0*/  FADD R5, R5, 1 ;  /* 0x3f80000005057421 */ /* 0x000fe20000000000 */
[----:B------:R-:W-:-:S04]  /*10f0*/  ISETP.NE.AND P0, PT, R6, RZ, PT ;  /* 0x000000ff0600720c */ /* 0x000fc80003f05270 */
[----:B------:R0:W-:Y:S09]  /*1100*/  STG.E desc[UR6][R12.64], R5 ;  /* 0x000000050c007986 */ /* 0x0001f2000c101906 */
[----:B------:R-:W-:Y:S05]  /*1110*/  @!P0 BRA `(.L_x_15) ;  /* 0xffffffec00f08947 */ /* 0x000fea000383ffff */
.L_x_1:
[----:B------:R-:W-:Y:S05]  /*1120*/  BSYNC.RECONVERGENT B0 ;  /* 0x0000000000007941 */ /* 0x000fea0003800200 */
.L_x_0:
[----:B------:R-:W1:Y:S01]  /*1130*/  S2R R7, SR_TID.X ;  /* 0x0000000000077919 */ /* 0x000e620000002100 */
[----:B------:R-:W2:Y:S01]  /*1140*/  S2UR UR5, SR_CgaCtaId ;  /* 0x00000000000579c3 */ /* 0x000ea20000008800 */
[----:B------:R-:W-:Y:S01]  /*1150*/  UMOV UR4, 0x400 ;  /* 0x0000040000047882 */ /* 0x000fe20000000000 */
[----:B------:R-:W-:Y:S01]  /*1160*/  ISETP.GE.U32.AND P0, PT, R0, 0x2, PT ;  /* 0x000000020000780c */ /* 0x000fe20003f06070 */
[----:B--2---:R-:W-:-:S06]  /*1170*/  ULEA UR4, UR5, UR4, 0x18 ;  /* 0x0000000405047291 */ /* 0x004fcc000f8ec0ff */
[C---:B-1----:R-:W-:Y:S02]  /*1180*/  LEA R3, R7.reuse, UR4, 0x2 ;  /* 0x0000000407037c11 */ /* 0x042fe4000f8e10ff */
[----:B------:R-:W-:-:S03]  /*1190*/  ISETP.NE.AND P1, PT, R7, RZ, PT ;  /* 0x000000ff0700720c */ /* 0x000fc60003f25270 */
[----:B------:R1:W-:Y:S01]  /*11a0*/  STS [R3], R2 ;  /* 0x0000000203007388 */ /* 0x0003e20000000800 */
[----:B------:R-:W-:Y:S06]  /*11b0*/  BAR.SYNC.DEFER_BLOCKING 0x0 ;  /* 0x0000000000007b1d */ /* 0x000fec0000010000 */
[----:B------:R-:W-:Y:S05]  /*11c0*/  @!P0 BRA `(.L_x_16) ;  /* 0x00000000002c8947 */ /* 0x000fea0003800000 */
.L_x_17:
[----:B------:R-:W-:-:S04]  /*11d0*/  SHF.R.U32.HI R6, RZ, 0x1, R0 ;  /* 0x00000001ff067819 */ /* 0x000fc80000011600 */
[----:B------:R-:W-:-:S13]  /*11e0*/  ISETP.GE.U32.AND P0, PT, R7, R6, PT ;  /* 0x000000060700720c */ /* 0x000fda0003f06070 */
[----:B-1----:R-:W-:Y:S01]  /*11f0*/  @!P0 LEA R2, R6, R3, 0x2 ;  /* 0x0000000306028211 */ /* 0x002fe200078e10ff */
[----:B0-----:R-:W-:Y:S05]  /*1200*/  @!P0 LDS R5, [R3] ;  /* 0x0000000003058984 */ /* 0x001fea0000000800 */
[----:B------:R-:W0:Y:S02]  /*1210*/  @!P0 LDS R2, [R2] ;  /* 0x0000000002028984 */ /* 0x000e240000000800 */
[----:B0-----:R-:W-:-:S05]  /*1220*/  @!P0 FADD R4, R2, R5 ;  /* 0x0000000502048221 */ /* 0x001fca0000000000 */
[----:B------:R2:W-:Y:S01]  /*1230*/  @!P0 STS [R3], R4 ;  /* 0x0000000403008388 */ /* 0x0005e20000000800 */
[----:B------:R-:W-:Y:S01]  /*1240*/  BAR.SYNC.DEFER_BLOCKING 0x0 ;  /* 0x0000000000007b1d */ /* 0x000fe20000010000 */
[----:B------:R-:W-:Y:S01]  /*1250*/  ISETP.GT.U32.AND P0, PT, R0, 0x3, PT ;  /* 0x000000030000780c */ /* 0x000fe20003f04070 */
[----:B------:R-:W-:-:S12]  /*1260*/  IMAD.MOV.U32 R0, RZ, RZ, R6 ;  /* 0x000000ffff007224 */ /* 0x000fd800078e0006 */
[----:B--2---:R-:W-:Y:S05]  /*1270*/  @P0 BRA `(.L_x_17) ;  /* 0xfffffffc00d40947 */ /* 0x004fea000383ffff */
.L_x_16:
[----:B------:R-:W-:Y:S05]  /*1280*/  @P1 EXIT ;  /* 0x000000000000194d */ /* 0x000fea0003800000 */
[----:B------:R-:W2:Y:S01]  /*1290*/  S2UR UR5, SR_CgaCtaId ;  /* 0x00000000000579c3 */ /* 0x000ea20000008800 */
[----:B------:R-:W-:-:S07]  /*12a0*/  UMOV UR4, 0x400 ;  /* 0x0000040000047882 */ /* 0x000fce0000000000 */
[----:B-1----:R-:W1:Y:S01]  /*12b0*/  LDC.64 R2, c[0x0][0x388] ;  /* 0x0000e200ff027b82 */ /* 0x002e620000000a00 */
[----:B--2---:R-:W-:-:S09]  /*12c0*/  ULEA UR4, UR5, UR4, 0x18 ;  /* 0x0000000405047291 */ /* 0x004fd2000f8ec0ff */
[----:B0-----:R-:W1:Y:S04]  /*12d0*/  LDS R5, [UR4] ;  /* 0x00000004ff057984 */ /* 0x001e680008000800 */
[----:B-1----:R-:W-:Y:S01]  /*12e0*/  REDG.E.ADD.F32.FTZ.RN.STRONG.GPU desc[UR6][R2.64], R5 ;  /* 0x00000005020079a6 */ /* 0x002fe2000c12f306 */
[----:B------:R-:W-:Y:S05]  /*12f0*/  EXIT ;  /* 0x000000000000794d */ /* 0x000fea0003800000 */
        .weak           $__internal_0_$__cuda_sm20_sqrt_rn_f32_slowpath
        .type           $__internal_0_$__cuda_sm20_sqrt_rn_f32_slowpath,@function
        .size           $__internal_0_$__cuda_sm20_sqrt_rn_f32_slowpath,(.L_x_20 - $__internal_0_$__cuda_sm20_sqrt_rn_f32_slowpath)
$__internal_0_$__cuda_sm20_sqrt_rn_f32_slowpath:
[----:B------:R-:W-:-:S13]  /*1300*/  LOP3.LUT P0, RZ, R17, 0x7fffffff, RZ, 0xc0, !PT ;  /* 0x7fffffff11ff7812 */ /* 0x000fda000780c0ff */
[----:B------:R-:W-:Y:S01]  /*1310*/  @!P0 IMAD.MOV.U32 R14, RZ, RZ, R17 ;  /* 0x000000ffff0e8224 */ /* 0x000fe200078e0011 */
[----:B------:R-:W-:Y:S06]  /*1320*/  @!P0 BRA `(.L_x_18) ;  /* 0x0000000000448947 */ /* 0x000fec0003800000 */
[----:B------:R-:W-:Y:S01]  /*1330*/  FSETP.GEU.FTZ.AND P0, PT, R17, RZ, PT ;  /* 0x000000ff1100720b */ /* 0x000fe20003f1e000 */
[----:B------:R-:W-:-:S12]  /*1340*/  IMAD.MOV.U32 R5, RZ, RZ, R17 ;  /* 0x000000ffff057224 */ /* 0x000fd800078e0011 */
[----:B------:R-:W-:Y:S01]  /*1350*/  @!P0 IMAD.MOV.U32 R14, RZ, RZ, 0x7fffffff ;  /* 0x7fffffffff0e8424 */ /* 0x000fe200078e00ff */
[----:B------:R-:W-:Y:S06]  /*1360*/  @!P0 BRA `(.L_x_18) ;  /* 0x0000000000348947 */ /* 0x000fec0003800000 */
[----:B------:R-:W-:-:S13]  /*1370*/  FSETP.GTU.FTZ.AND P0, PT, |R5|, +INF , PT ;  /* 0x7f8000000500780b */ /* 0x000fda0003f1c200 */
[----:B------:R-:W-:Y:S01]  /*1380*/  @P0 FADD.FTZ R14, R5, 1 ;  /* 0x3f800000050e0421 */ /* 0x000fe20000010000 */
[----:B------:R-:W-:Y:S06]  /*1390*/  @P0 BRA `(.L_x_18) ;  /* 0x0000000000280947 */ /* 0x000fec0003800000 */
[----:B------:R-:W-:-:S13]  /*13a0*/  FSETP.NEU.FTZ.AND P0, PT, |R5|, +INF , PT ;  /* 0x7f8000000500780b */ /* 0x000fda0003f1d200 */
[----:B------:R-:W-:-:S04]  /*13b0*/  @P0 FFMA R15, R5, 1.84467440737095516160e+19, RZ ;  /* 0x5f800000050f0823 */ /* 0x000fc800000000ff */
[----:B------:R-:W0:Y:S02]  /*13c0*/  @P0 MUFU.RSQ R14, R15 ;  /* 0x0000000f000e0308 */ /* 0x000e240000001400 */
[----:B0-----:R-:W-:Y:S01]  /*13d0*/  @P0 FMUL.FTZ R16, R15, R14 ;  /* 0x0000000e0f100220 */ /* 0x001fe20000410000 */
[----:B------:R-:W-:Y:S01]  /*13e0*/  @P0 FMUL.FTZ R18, R14, 0.5 ;  /* 0x3f0000000e120820 */ /* 0x000fe20000410000 */
[----:B------:R-:W-:Y:S02]  /*13f0*/  @!P0 MOV R14, R5 ;  /* 0x00000005000e8202 */ /* 0x000fe40000000f00 */
[----:B------:R-:W-:-:S04]  /*1400*/  @P0 FADD.FTZ R17, -R16, -RZ ;  /* 0x800000ff10110221 */ /* 0x000fc80000010100 */
[----:B------:R-:W-:-:S04]  /*1410*/  @P0 FFMA R17, R16, R17, R15 ;  /* 0x0000001110110223 */ /* 0x000fc8000000000f */
[----:B------:R-:W-:-:S04]  /*1420*/  @P0 FFMA R17, R17, R18, R16 ;  /* 0x0000001211110223 */ /* 0x000fc80000000010 */
[----:B------:R-:W-:-:S07]  /*1430*/  @P0 FMUL.FTZ R14, R17, 2.3283064365386962891e-10 ;  /* 0x2f800000110e0820 */ /* 0x000fce0000410000 */
.L_x_18:
[----:B------:R-:W-:Y:S02]  /*1440*/  IMAD.MOV.U32 R5, RZ, RZ, R14 ;  /* 0x000000ffff057224 */ /* 0x000fe400078e000e */
[----:B------:R-:W-:Y:S02]  /*1450*/  IMAD.MOV.U32 R14, RZ, RZ, R19 ;  /* 0x000000ffff0e7224 */ /* 0x000fe400078e0013 */
[----:B------:R-:W-:-:S04]  /*1460*/  IMAD.MOV.U32 R15, RZ, RZ, 0x0 ;  /* 0x00000000ff0f7424 */ /* 0x000fc800078e00ff */
[----:B------:R-:W-:Y:S05]  /*1470*/  RET.REL.NODEC R14 `(_Z13process_batchPfS_i) ;  /* 0xffffffe80ee07950 */ /* 0x000fea0003c3ffff */
.L_x_19:
[----:B------:R-:W-:-:S00]  /*1480*/  BRA `(.L_x_19) ;  /* 0xfffffffc00fc7947 */ /* 0x000fc0000383ffff */
[----:B------:R-:W-:-:S00]  /*1490*/  NOP ;  /* 0x0000000000007918 */ /* 0x000fc00000000000 */
        /* <DEDUP_REMOVED lines=14> */
.L_x_20:


//--------------------- .nv.global.init           --------------------------
	.section	.nv.global.init,"aw",@progbits
	.align	4
.nv.global.init:
	.type		__cudart_i2opi_f,@object
	.size		__cudart_i2opi_f,(.L_0 - __cudart_i2opi_f)
__cudart_i2opi_f:
        /*0000*/ 	.byte	0x41, 0x90, 0x43, 0x3c, 0x99, 0x95, 0x62, 0xdb, 0xc0, 0xdd, 0x34, 0xf5, 0xd1, 0x57, 0x27, 0xfc
        /*0010*/ 	.byte	0x29, 0x15, 0x44, 0x4e, 0x6e, 0x83, 0xf9, 0xa2
.L_0:


//--------------------- .nv.shared._Z13process_batchPfS_i --------------------------
	.section	.nv.shared._Z13process_batchPfS_i,"aw",@nobits
	.sectionflags	@""
	.align	4
.nv.shared._Z13process_batchPfS_i:
	.zero		2048


//--------------------- .nv.shared.reserved.0     --------------------------
	.section	.nv.shared.reserved.0,"aw",@nobits
	.weak		__nv_reservedSMEM_offset_0_alias
	.size		__nv_reservedSMEM_offset_0_alias, 0, 64
	.other		__nv_reservedSMEM_offset_0_alias,@"STO_CUDA_RESERVED_SHARED STV_DEFAULT"
__nv_reservedSMEM_offset_0_alias:
	.zero		0
	.zero		64


//--------------------- .nv.constant0._Z13process_batchPfS_i --------------------------
	.section	.nv.constant0._Z13process_batchPfS_i,"a",@progbits
	.sectionflags	@""
	.align	4
.nv.constant0._Z13process_batchPfS_i:
	.zero		916


//--------------------- SYMBOLS --------------------------

	.type		.nv.reservedSmem.offset0,@object
	.size		.nv.reservedSmem.offset0,0x4
	.type		.nv.reservedSmem.cap,@object
	.size		.nv.reservedSmem.cap,0x4
